//
// Generated by NVIDIA NVVM Compiler
//
// Compiler Build ID: CL-36424714
// Cuda compilation tools, release 13.0, V13.0.88
// Based on NVVM 20.0.0
//

.version 9.0
.target sm_100
.address_size 64

	// .globl	_Z12whoAmIKernelPiS_S_

.visible .entry _Z12whoAmIKernelPiS_S_(
	.param .u64 .ptr .align 1 _Z12whoAmIKernelPiS_S__param_0,
	.param .u64 .ptr .align 1 _Z12whoAmIKernelPiS_S__param_1,
	.param .u64 .ptr .align 1 _Z12whoAmIKernelPiS_S__param_2
)
{
	.reg .b32 	%r<6>;
	.reg .b64 	%rd<11>;

	ld.param.u64 	%rd1, [_Z12whoAmIKernelPiS_S__param_0];
	ld.param.u64 	%rd2, [_Z12whoAmIKernelPiS_S__param_1];
	ld.param.u64 	%rd3, [_Z12whoAmIKernelPiS_S__param_2];
	cvta.to.global.u64 	%rd4, %rd3;
	cvta.to.global.u64 	%rd5, %rd2;
	cvta.to.global.u64 	%rd6, %rd1;
	mov.u32 	%r1, %ntid.x;
	mov.u32 	%r2, %ctaid.x;
	mov.u32 	%r3, %tid.x;
	mad.lo.s32 	%r4, %r1, %r2, %r3;
	mul.wide.u32 	%rd7, %r4, 4;
	add.s64 	%rd8, %rd6, %rd7;
	st.global.u32 	[%rd8], %r2;
	shr.u32 	%r5, %r3, 5;
	add.s64 	%rd9, %rd5, %rd7;
	st.global.u32 	[%rd9], %r5;
	add.s64 	%rd10, %rd4, %rd7;
	st.global.u32 	[%rd10], %r3;
	ret;

}


// ===== COMPILED SASS (sm_100) =====

	.target	sm_100

	.elftype	@"ET_EXEC"


//--------------------- .note.nv.tkinfo           --------------------------
	.section	.note.nv.tkinfo,"",@"SHT_NOTE"
	.sectionflags	@"SHF_NOTE_NV_TKINFO"
	.tkinfo
        /*0018*/ 	.word	0x00000002
        /*0030*/ 	.string	""
        /*0030*/ 	.string	"ptxas"
        /*0030*/ 	.string	"Cuda compilation tools, release 13.0, V13.0.88"
        /*0030*/ 	.string	"Build cuda_13.0.r13.0/compiler.36424714_0"
        /*0030*/ 	.string	"-arch sm_100 -m 64 "



//--------------------- .note.nv.cuinfo           --------------------------
	.section	.note.nv.cuinfo,"",@"SHT_NOTE"
	.sectionflags	@"SHF_NOTE_NV_CUINFO"
        /*0018*/ 	.short	0x0002
        /*001a*/ 	.short	0x0064
        /*001c*/ 	.short	0x0082
	.zero		2


//--------------------- .nv.info                  --------------------------
	.section	.nv.info,"",@"SHT_CUDA_INFO"
	.align	4


	//----- nvinfo : EIATTR_REGCOUNT
	.align		4
        /*0000*/ 	.byte	0x04, 0x2f
        /*0002*/ 	.short	(.L_1 - .L_0)
	.align		4
.L_0:
        /*0004*/ 	.word	index@(_Z12whoAmIKernelPiS_S_)
        /*0008*/ 	.word	0x00000010


	//----- nvinfo : EIATTR_FRAME_SIZE
	.align		4
.L_1:
        /*000c*/ 	.byte	0x04, 0x11
        /*000e*/ 	.short	(.L_3 - .L_2)
	.align		4
.L_2:
        /*0010*/ 	.word	index@(_Z12whoAmIKernelPiS_S_)
        /*0014*/ 	.word	0x00000000


	//----- nvinfo : EIATTR_MIN_STACK_SIZE
	.align		4
.L_3:
        /*0018*/ 	.byte	0x04, 0x12
        /*001a*/ 	.short	(.L_5 - .L_4)
	.align		4
.L_4:
        /*001c*/ 	.word	index@(_Z12whoAmIKernelPiS_S_)
        /*0020*/ 	.word	0x00000000
.L_5:


//--------------------- .nv.compat                --------------------------
	.section	.nv.compat,"",@"SHT_CUDA_COMPAT_INFO"
	.align	4
        /*0000*/ 	.byte	0x02, 0x09, 0x00, 0x00, 0x02, 0x02, 0x01, 0x00, 0x02, 0x05, 0x05, 0x00, 0x03, 0x07, 0x01, 0x01
        /*0010*/ 	.byte	0x02, 0x03, 0x00, 0x00, 0x02, 0x06, 0x01, 0x00, 0x04, 0x0b, 0x08, 0x00, 0x09, 0x00, 0x00, 0x00
        /*0020*/ 	.byte	0x00, 0x00, 0x00, 0x00


//--------------------- .nv.info._Z12whoAmIKernelPiS_S_ --------------------------
	.section	.nv.info._Z12whoAmIKernelPiS_S_,"",@"SHT_CUDA_INFO"
	.sectionflags	@""
	.align	4


	//----- nvinfo : EIATTR_CUDA_API_VERSION
	.align		4
        /*0000*/ 	.byte	0x04, 0x37
        /*0002*/ 	.short	(.L_7 - .L_6)
.L_6:
        /*0004*/ 	.word	0x00000082


	//----- nvinfo : EIATTR_KPARAM_INFO
	.align		4
.L_7:
        /*0008*/ 	.byte	0x04, 0x17
        /*000a*/ 	.short	(.L_9 - .L_8)
.L_8:
        /*000c*/ 	.word	0x00000000
        /*0010*/ 	.short	0x0002
        /*0012*/ 	.short	0x0010
        /*0014*/ 	.byte	0x00, 0xf5, 0x21, 0x00


	//----- nvinfo : EIATTR_KPARAM_INFO
	.align		4
.L_9:
        /*0018*/ 	.byte	0x04, 0x17
        /*001a*/ 	.short	(.L_11 - .L_10)
.L_10:
        /*001c*/ 	.word	0x00000000
        /*0020*/ 	.short	0x0001
        /*0022*/ 	.short	0x0008
        /*0024*/ 	.byte	0x00, 0xf5, 0x21, 0x00


	//----- nvinfo : EIATTR_KPARAM_INFO
	.align		4
.L_11:
        /*0028*/ 	.byte	0x04, 0x17
        /*002a*/ 	.short	(.L_13 - .L_12)
.L_12:
        /*002c*/ 	.word	0x00000000
        /*0030*/ 	.short	0x0000
        /*0032*/ 	.short	0x0000
        /*0034*/ 	.byte	0x00, 0xf5, 0x21, 0x00


	//----- nvinfo : EIATTR_SPARSE_MMA_MASK
	.align		4
.L_13:
        /*0038*/ 	.byte	0x03, 0x50
        /*003a*/ 	.short	0x0000


	//----- nvinfo : EIATTR_MAXREG_COUNT
	.align		4
        /*003c*/ 	.byte	0x03, 0x1b
        /*003e*/ 	.short	0x00ff


	//----- nvinfo : EIATTR_MERCURY_ISA_VERSION
	.align		4
        /*0040*/ 	.byte	0x03, 0x5f
        /*0042*/ 	.short	0x0101


	//----- nvinfo : EIATTR_VRC_CTA_INIT_COUNT
	.align		4
        /*0044*/ 	.byte	0x02, 0x4a
	.zero		1
	.zero		1


	//----- nvinfo : EIATTR_EXIT_INSTR_OFFSETS
	.align		4
        /*0048*/ 	.byte	0x04, 0x1c
        /*004a*/ 	.short	(.L_15 - .L_14)


	//   ....[0]....
.L_14:
        /*004c*/ 	.word	0x00000100


	//----- nvinfo : EIATTR_CBANK_PARAM_SIZE
	.align		4
.L_15:
        /*0050*/ 	.byte	0x03, 0x19
        /*0052*/ 	.short	0x0018


	//----- nvinfo : EIATTR_PARAM_CBANK
	.align		4
        /*0054*/ 	.byte	0x04, 0x0a
        /*0056*/ 	.short	(.L_17 - .L_16)
	.align		4
.L_16:
        /*0058*/ 	.word	index@(.nv.constant0._Z12whoAmIKernelPiS_S_)
        /*005c*/ 	.short	0x0380
        /*005e*/ 	.short	0x0018


	//----- nvinfo : EIATTR_SW_WAR
	.align		4
.L_17:
        /*0060*/ 	.byte	0x04, 0x36
        /*0062*/ 	.short	(.L_19 - .L_18)
.L_18:
        /*0064*/ 	.word	0x00000008
.L_19:


//--------------------- .nv.callgraph             --------------------------
	.section	.nv.callgraph,"",@"SHT_CUDA_CALLGRAPH"
	.align	4
	.sectionentsize	8
	.align		4
        /*0000*/ 	.word	0x00000000
	.align		4
        /*0004*/ 	.word	0xffffffff
	.align		4
        /*0008*/ 	.word	0x00000000
	.align		4
        /*000c*/ 	.word	0xfffffffe
	.align		4
        /*0010*/ 	.word	0x00000000
	.align		4
        /*0014*/ 	.word	0xfffffffd
	.align		4
        /*0018*/ 	.word	0x00000000
	.align		4
        /*001c*/ 	.word	0xfffffffc


//--------------------- .text._Z12whoAmIKernelPiS_S_ --------------------------
	.section	.text._Z12whoAmIKernelPiS_S_,"ax",@progbits
	.align	128
        .global         _Z12whoAmIKernelPiS_S_
        .type           _Z12whoAmIKernelPiS_S_,@function
        .size           _Z12whoAmIKernelPiS_S_,(.L_x_1 - _Z12whoAmIKernelPiS_S_)
        .other          _Z12whoAmIKernelPiS_S_,@"STO_CUDA_ENTRY STV_DEFAULT"
_Z12whoAmIKernelPiS_S_:
.text._Z12whoAmIKernelPiS_S_:
[----:B------:R-:W-:Y:S01]  /*0000*/  LDC R1, c[0x0][0x37c] ;  /* 0x0000df00ff017b82 */ /* 0x000fe20000000800 */
[----:B------:R-:W0:Y:S07]  /*0010*/  S2R R13, SR_CTAID.X ;  /* 0x00000000000d7919 */ /* 0x000e2e0000002500 */
[----:B------:R-:W1:Y:S01]  /*0020*/  LDC.64 R2, c[0x0][0x380] ;  /* 0x0000e000ff027b82 */ /* 0x000e620000000a00 */
[----:B------:R-:W0:Y:S01]  /*0030*/  LDCU UR6, c[0x0][0x360] ;  /* 0x00006c00ff0677ac */ /* 0x000e220008000800 */
[----:B------:R-:W0:Y:S01]  /*0040*/  S2R R0, SR_TID.X ;  /* 0x0000000000007919 */ /* 0x000e220000002100 */
[----:B------:R-:W2:Y:S05]  /*0050*/  LDCU.64 UR4, c[0x0][0x358] ;  /* 0x00006b00ff0477ac */ /* 0x000eaa0008000a00 */
[----:B------:R-:W3:Y:S08]  /*0060*/  LDC.64 R4, c[0x0][0x388] ;  /* 0x0000e200ff047b82 */ /* 0x000ef00000000a00 */
[----:B------:R-:W4:Y:S01]  /*0070*/  LDC.64 R6, c[0x0][0x390] ;  /* 0x0000e400ff067b82 */ /* 0x000f220000000a00 */
[--C-:B0-----:R-:W-:Y:S01]  /*0080*/  IMAD R9, R13, UR6, R0.reuse ;  /* 0x000000060d097c24 */ /* 0x101fe2000f8e0200 */
[----:B------:R-:W-:-:S03]  /*0090*/  SHF.R.U32.HI R11, RZ, 0x5, R0 ;  /* 0x00000005ff0b7819 */ /* 0x000fc60000011600 */
[----:B-1----:R-:W-:-:S04]  /*00a0*/  IMAD.WIDE.U32 R2, R9, 0x4, R2 ;  /* 0x0000000409027825 */ /* 0x002fc800078e0002 */
[C---:B---3--:R-:W-:Y:S01]  /*00b0*/  IMAD.WIDE.U32 R4, R9.reuse, 0x4, R4 ;  /* 0x0000000409047825 */ /* 0x048fe200078e0004 */
[----:B--2---:R-:W-:Y:S03]  /*00c0*/  STG.E desc[UR4][R2.64], R13 ;  /* 0x0000000d02007986 */ /* 0x004fe6000c101904 */
[----:B----4-:R-:W-:Y:S01]  /*00d0*/  IMAD.WIDE.U32 R6, R9, 0x4, R6 ;  /* 0x0000000409067825 */ /* 0x010fe200078e0006 */
[----:B------:R-:W-:Y:S04]  /*00e0*/  STG.E desc[UR4][R4.64], R11 ;  /* 0x0000000b04007986 */ /* 0x000fe8000c101904 */
[----:B------:R-:W-:Y:S01]  /*00f0*/  STG.E desc[UR4][R6.64], R0 ;  /* 0x0000000006007986 */ /* 0x000fe2000c101904 */
[----:B------:R-:W-:Y:S05]  /*0100*/  EXIT ;  /* 0x000000000000794d */ /* 0x000fea0003800000 */
.L_x_0:
[----:B------:R-:W-:-:S00]  /*0110*/  BRA `(.L_x_0) ;  /* 0xfffffffc00fc7947 */ /* 0x000fc0000383ffff */
[----:B------:R-:W-:-:S00]  /*0120*/  NOP ;  /* 0x0000000000007918 */ /* 0x000fc00000000000 */
        /* <DEDUP_REMOVED lines=13> */
.L_x_1:


//--------------------- .nv.shared.reserved.0     --------------------------
	.section	.nv.shared.reserved.0,"aw",@nobits
	.weak		__nv_reservedSMEM_offset_0_alias
	.size		__nv_reservedSMEM_offset_0_alias, 0, 64
	.other		__nv_reservedSMEM_offset_0_alias,@"STO_CUDA_RESERVED_SHARED STV_DEFAULT"
__nv_reservedSMEM_offset_0_alias:
	.zero		0
	.zero		64


//--------------------- .nv.constant0._Z12whoAmIKernelPiS_S_ --------------------------
	.section	.nv.constant0._Z12whoAmIKernelPiS_S_,"a",@progbits
	.sectionflags	@""
	.align	4
.nv.constant0._Z12whoAmIKernelPiS_S_:
	.zero		920


//--------------------- SYMBOLS --------------------------

	.type		.nv.reservedSmem.offset0,@object
	.size		.nv.reservedSmem.offset0,0x4
